//
// Generated by NVIDIA NVVM Compiler
//
// Compiler Build ID: CL-36424714
// Cuda compilation tools, release 13.0, V13.0.88
// Based on NVVM 20.0.0
//

.version 9.0
.target sm_100
.address_size 64

	// .globl	_Z17integralImageRowsPiS_Phii

.visible .entry _Z17integralImageRowsPiS_Phii(
	.param .u64 .ptr .align 1 _Z17integralImageRowsPiS_Phii_param_0,
	.param .u64 .ptr .align 1 _Z17integralImageRowsPiS_Phii_param_1,
	.param .u64 .ptr .align 1 _Z17integralImageRowsPiS_Phii_param_2,
	.param .u32 _Z17integralImageRowsPiS_Phii_param_3,
	.param .u32 _Z17integralImageRowsPiS_Phii_param_4
)
{
	.reg .pred 	%p<12>;
	.reg .b16 	%rs<16>;
	.reg .b32 	%r<121>;
	.reg .b64 	%rd<30>;

	ld.param.u64 	%rd7, [_Z17integralImageRowsPiS_Phii_param_0];
	ld.param.u64 	%rd8, [_Z17integralImageRowsPiS_Phii_param_1];
	ld.param.u64 	%rd9, [_Z17integralImageRowsPiS_Phii_param_2];
	ld.param.u32 	%r16, [_Z17integralImageRowsPiS_Phii_param_3];
	ld.param.u32 	%r17, [_Z17integralImageRowsPiS_Phii_param_4];
	cvta.to.global.u64 	%rd1, %rd8;
	cvta.to.global.u64 	%rd2, %rd7;
	cvta.to.global.u64 	%rd3, %rd9;
	mov.u32 	%r18, %ctaid.x;
	shl.b32 	%r19, %r18, 8;
	mov.u32 	%r20, %tid.x;
	add.s32 	%r1, %r19, %r20;
	setp.ge.s32 	%p1, %r1, %r17;
	setp.lt.s32 	%p2, %r16, 1;
	or.pred  	%p3, %p1, %p2;
	@%p3 bra 	$L__BB0_12;
	mul.lo.s32 	%r2, %r16, %r1;
	and.b32  	%r3, %r16, 7;
	setp.lt.u32 	%p4, %r16, 8;
	mov.b32 	%r119, 0;
	@%p4 bra 	$L__BB0_4;
	and.b32  	%r119, %r16, 2147483640;
	neg.s32 	%r117, %r119;
	add.s64 	%rd4, %rd3, 3;
	add.s64 	%rd5, %rd2, 16;
	add.s64 	%rd6, %rd1, 16;
	mov.u32 	%r116, %r2;
$L__BB0_3:
	.pragma "nounroll";
	cvt.s64.s32 	%rd10, %r116;
	add.s64 	%rd11, %rd4, %rd10;
	mul.wide.s32 	%rd12, %r116, 4;
	add.s64 	%rd13, %rd5, %rd12;
	add.s64 	%rd14, %rd6, %rd12;
	ld.global.u8 	%rs1, [%rd11+-3];
	cvt.u32.u16 	%r22, %rs1;
	ld.global.u32 	%r23, [%rd13+-16];
	add.s32 	%r24, %r23, %r22;
	st.global.u32 	[%rd13+-16], %r24;
	mul.wide.u16 	%r25, %rs1, %rs1;
	ld.global.u32 	%r26, [%rd14+-16];
	add.s32 	%r27, %r26, %r25;
	st.global.u32 	[%rd14+-16], %r27;
	ld.global.u8 	%rs2, [%rd11+-2];
	cvt.u32.u16 	%r28, %rs2;
	ld.global.u32 	%r29, [%rd13+-12];
	add.s32 	%r30, %r29, %r28;
	st.global.u32 	[%rd13+-12], %r30;
	mul.wide.u16 	%r31, %rs2, %rs2;
	ld.global.u32 	%r32, [%rd14+-12];
	add.s32 	%r33, %r32, %r31;
	st.global.u32 	[%rd14+-12], %r33;
	ld.global.u8 	%rs3, [%rd11+-1];
	cvt.u32.u16 	%r34, %rs3;
	ld.global.u32 	%r35, [%rd13+-8];
	add.s32 	%r36, %r35, %r34;
	st.global.u32 	[%rd13+-8], %r36;
	mul.wide.u16 	%r37, %rs3, %rs3;
	ld.global.u32 	%r38, [%rd14+-8];
	add.s32 	%r39, %r38, %r37;
	st.global.u32 	[%rd14+-8], %r39;
	ld.global.u8 	%rs4, [%rd11];
	cvt.u32.u16 	%r40, %rs4;
	ld.global.u32 	%r41, [%rd13+-4];
	add.s32 	%r42, %r41, %r40;
	st.global.u32 	[%rd13+-4], %r42;
	mul.wide.u16 	%r43, %rs4, %rs4;
	ld.global.u32 	%r44, [%rd14+-4];
	add.s32 	%r45, %r44, %r43;
	st.global.u32 	[%rd14+-4], %r45;
	ld.global.u8 	%rs5, [%rd11+1];
	cvt.u32.u16 	%r46, %rs5;
	ld.global.u32 	%r47, [%rd13];
	add.s32 	%r48, %r47, %r46;
	st.global.u32 	[%rd13], %r48;
	mul.wide.u16 	%r49, %rs5, %rs5;
	ld.global.u32 	%r50, [%rd14];
	add.s32 	%r51, %r50, %r49;
	st.global.u32 	[%rd14], %r51;
	ld.global.u8 	%rs6, [%rd11+2];
	cvt.u32.u16 	%r52, %rs6;
	ld.global.u32 	%r53, [%rd13+4];
	add.s32 	%r54, %r53, %r52;
	st.global.u32 	[%rd13+4], %r54;
	mul.wide.u16 	%r55, %rs6, %rs6;
	ld.global.u32 	%r56, [%rd14+4];
	add.s32 	%r57, %r56, %r55;
	st.global.u32 	[%rd14+4], %r57;
	ld.global.u8 	%rs7, [%rd11+3];
	cvt.u32.u16 	%r58, %rs7;
	ld.global.u32 	%r59, [%rd13+8];
	add.s32 	%r60, %r59, %r58;
	st.global.u32 	[%rd13+8], %r60;
	mul.wide.u16 	%r61, %rs7, %rs7;
	ld.global.u32 	%r62, [%rd14+8];
	add.s32 	%r63, %r62, %r61;
	st.global.u32 	[%rd14+8], %r63;
	ld.global.u8 	%rs8, [%rd11+4];
	cvt.u32.u16 	%r64, %rs8;
	ld.global.u32 	%r65, [%rd13+12];
	add.s32 	%r66, %r65, %r64;
	st.global.u32 	[%rd13+12], %r66;
	mul.wide.u16 	%r67, %rs8, %rs8;
	ld.global.u32 	%r68, [%rd14+12];
	add.s32 	%r69, %r68, %r67;
	st.global.u32 	[%rd14+12], %r69;
	add.s32 	%r117, %r117, 8;
	add.s32 	%r116, %r116, 8;
	setp.ne.s32 	%p5, %r117, 0;
	@%p5 bra 	$L__BB0_3;
$L__BB0_4:
	setp.eq.s32 	%p6, %r3, 0;
	@%p6 bra 	$L__BB0_12;
	and.b32  	%r11, %r16, 3;
	setp.lt.u32 	%p7, %r3, 4;
	@%p7 bra 	$L__BB0_7;
	add.s32 	%r70, %r119, %r2;
	cvt.s64.s32 	%rd15, %r70;
	add.s64 	%rd16, %rd3, %rd15;
	ld.global.u8 	%rs9, [%rd16];
	cvt.u32.u16 	%r71, %rs9;
	mul.wide.s32 	%rd17, %r70, 4;
	add.s64 	%rd18, %rd2, %rd17;
	ld.global.u32 	%r72, [%rd18];
	add.s32 	%r73, %r72, %r71;
	st.global.u32 	[%rd18], %r73;
	mul.wide.u16 	%r74, %rs9, %rs9;
	add.s64 	%rd19, %rd1, %rd17;
	ld.global.u32 	%r75, [%rd19];
	add.s32 	%r76, %r75, %r74;
	st.global.u32 	[%rd19], %r76;
	ld.global.u8 	%rs10, [%rd16+1];
	cvt.u32.u16 	%r77, %rs10;
	ld.global.u32 	%r78, [%rd18+4];
	add.s32 	%r79, %r78, %r77;
	st.global.u32 	[%rd18+4], %r79;
	mul.wide.u16 	%r80, %rs10, %rs10;
	ld.global.u32 	%r81, [%rd19+4];
	add.s32 	%r82, %r81, %r80;
	st.global.u32 	[%rd19+4], %r82;
	ld.global.u8 	%rs11, [%rd16+2];
	cvt.u32.u16 	%r83, %rs11;
	ld.global.u32 	%r84, [%rd18+8];
	add.s32 	%r85, %r84, %r83;
	st.global.u32 	[%rd18+8], %r85;
	mul.wide.u16 	%r86, %rs11, %rs11;
	ld.global.u32 	%r87, [%rd19+8];
	add.s32 	%r88, %r87, %r86;
	st.global.u32 	[%rd19+8], %r88;
	ld.global.u8 	%rs12, [%rd16+3];
	cvt.u32.u16 	%r89, %rs12;
	ld.global.u32 	%r90, [%rd18+12];
	add.s32 	%r91, %r90, %r89;
	st.global.u32 	[%rd18+12], %r91;
	mul.wide.u16 	%r92, %rs12, %rs12;
	ld.global.u32 	%r93, [%rd19+12];
	add.s32 	%r94, %r93, %r92;
	st.global.u32 	[%rd19+12], %r94;
	add.s32 	%r119, %r119, 4;
$L__BB0_7:
	setp.eq.s32 	%p8, %r11, 0;
	@%p8 bra 	$L__BB0_12;
	setp.eq.s32 	%p9, %r11, 1;
	@%p9 bra 	$L__BB0_10;
	add.s32 	%r95, %r119, %r2;
	cvt.s64.s32 	%rd20, %r95;
	add.s64 	%rd21, %rd3, %rd20;
	ld.global.u8 	%rs13, [%rd21];
	cvt.u32.u16 	%r96, %rs13;
	mul.wide.s32 	%rd22, %r95, 4;
	add.s64 	%rd23, %rd2, %rd22;
	ld.global.u32 	%r97, [%rd23];
	add.s32 	%r98, %r97, %r96;
	st.global.u32 	[%rd23], %r98;
	mul.wide.u16 	%r99, %rs13, %rs13;
	add.s64 	%rd24, %rd1, %rd22;
	ld.global.u32 	%r100, [%rd24];
	add.s32 	%r101, %r100, %r99;
	st.global.u32 	[%rd24], %r101;
	ld.global.u8 	%rs14, [%rd21+1];
	cvt.u32.u16 	%r102, %rs14;
	ld.global.u32 	%r103, [%rd23+4];
	add.s32 	%r104, %r103, %r102;
	st.global.u32 	[%rd23+4], %r104;
	mul.wide.u16 	%r105, %rs14, %rs14;
	ld.global.u32 	%r106, [%rd24+4];
	add.s32 	%r107, %r106, %r105;
	st.global.u32 	[%rd24+4], %r107;
	add.s32 	%r119, %r119, 2;
$L__BB0_10:
	and.b32  	%r108, %r16, 1;
	setp.eq.b32 	%p10, %r108, 1;
	not.pred 	%p11, %p10;
	@%p11 bra 	$L__BB0_12;
	add.s32 	%r109, %r119, %r2;
	cvt.s64.s32 	%rd25, %r109;
	add.s64 	%rd26, %rd3, %rd25;
	ld.global.u8 	%rs15, [%rd26];
	cvt.u32.u16 	%r110, %rs15;
	mul.wide.s32 	%rd27, %r109, 4;
	add.s64 	%rd28, %rd2, %rd27;
	ld.global.u32 	%r111, [%rd28];
	add.s32 	%r112, %r111, %r110;
	st.global.u32 	[%rd28], %r112;
	mul.wide.u16 	%r113, %rs15, %rs15;
	add.s64 	%rd29, %rd1, %rd27;
	ld.global.u32 	%r114, [%rd29];
	add.s32 	%r115, %r114, %r113;
	st.global.u32 	[%rd29], %r115;
$L__BB0_12:
	ret;

}
	// .globl	_Z17integralImageColsPiS_ii
.visible .entry _Z17integralImageColsPiS_ii(
	.param .u64 .ptr .align 1 _Z17integralImageColsPiS_ii_param_0,
	.param .u64 .ptr .align 1 _Z17integralImageColsPiS_ii_param_1,
	.param .u32 _Z17integralImageColsPiS_ii_param_2,
	.param .u32 _Z17integralImageColsPiS_ii_param_3
)
{
	.reg .pred 	%p<12>;
	.reg .b32 	%r<131>;
	.reg .b64 	%rd<51>;

	ld.param.u64 	%rd3, [_Z17integralImageColsPiS_ii_param_0];
	ld.param.u64 	%rd4, [_Z17integralImageColsPiS_ii_param_1];
	ld.param.u32 	%r19, [_Z17integralImageColsPiS_ii_param_2];
	ld.param.u32 	%r20, [_Z17integralImageColsPiS_ii_param_3];
	cvta.to.global.u64 	%rd1, %rd4;
	cvta.to.global.u64 	%rd2, %rd3;
	mov.u32 	%r21, %ctaid.x;
	shl.b32 	%r22, %r21, 8;
	mov.u32 	%r23, %tid.x;
	add.s32 	%r1, %r22, %r23;
	setp.ge.s32 	%p1, %r1, %r19;
	setp.lt.s32 	%p2, %r20, 2;
	or.pred  	%p3, %p1, %p2;
	@%p3 bra 	$L__BB1_13;
	add.s32 	%r2, %r20, -1;
	add.s32 	%r25, %r20, -2;
	and.b32  	%r3, %r2, 7;
	setp.lt.u32 	%p4, %r25, 7;
	mov.b32 	%r129, 1;
	@%p4 bra 	$L__BB1_5;
	and.b32  	%r27, %r2, -8;
	neg.s32 	%r127, %r27;
	shl.b32 	%r5, %r19, 3;
	mov.b32 	%r126, 0;
	mul.wide.s32 	%rd7, %r19, 4;
	mov.u32 	%r125, %r1;
$L__BB1_3:
	.pragma "nounroll";
	mul.wide.s32 	%rd5, %r125, 4;
	add.s64 	%rd6, %rd2, %rd5;
	ld.global.u32 	%r28, [%rd6];
	add.s64 	%rd8, %rd6, %rd7;
	ld.global.u32 	%r29, [%rd8];
	add.s32 	%r30, %r29, %r28;
	st.global.u32 	[%rd8], %r30;
	add.s64 	%rd9, %rd1, %rd5;
	ld.global.u32 	%r31, [%rd9];
	add.s64 	%rd10, %rd9, %rd7;
	ld.global.u32 	%r32, [%rd10];
	add.s32 	%r33, %r32, %r31;
	st.global.u32 	[%rd10], %r33;
	ld.global.u32 	%r34, [%rd8];
	add.s64 	%rd11, %rd8, %rd7;
	ld.global.u32 	%r35, [%rd11];
	add.s32 	%r36, %r35, %r34;
	st.global.u32 	[%rd11], %r36;
	ld.global.u32 	%r37, [%rd10];
	add.s64 	%rd12, %rd10, %rd7;
	ld.global.u32 	%r38, [%rd12];
	add.s32 	%r39, %r38, %r37;
	st.global.u32 	[%rd12], %r39;
	ld.global.u32 	%r40, [%rd11];
	add.s64 	%rd13, %rd11, %rd7;
	ld.global.u32 	%r41, [%rd13];
	add.s32 	%r42, %r41, %r40;
	st.global.u32 	[%rd13], %r42;
	ld.global.u32 	%r43, [%rd12];
	add.s64 	%rd14, %rd12, %rd7;
	ld.global.u32 	%r44, [%rd14];
	add.s32 	%r45, %r44, %r43;
	st.global.u32 	[%rd14], %r45;
	ld.global.u32 	%r46, [%rd13];
	add.s64 	%rd15, %rd13, %rd7;
	ld.global.u32 	%r47, [%rd15];
	add.s32 	%r48, %r47, %r46;
	st.global.u32 	[%rd15], %r48;
	ld.global.u32 	%r49, [%rd14];
	add.s64 	%rd16, %rd14, %rd7;
	ld.global.u32 	%r50, [%rd16];
	add.s32 	%r51, %r50, %r49;
	st.global.u32 	[%rd16], %r51;
	ld.global.u32 	%r52, [%rd15];
	add.s64 	%rd17, %rd15, %rd7;
	ld.global.u32 	%r53, [%rd17];
	add.s32 	%r54, %r53, %r52;
	st.global.u32 	[%rd17], %r54;
	ld.global.u32 	%r55, [%rd16];
	add.s64 	%rd18, %rd16, %rd7;
	ld.global.u32 	%r56, [%rd18];
	add.s32 	%r57, %r56, %r55;
	st.global.u32 	[%rd18], %r57;
	ld.global.u32 	%r58, [%rd17];
	add.s64 	%rd19, %rd17, %rd7;
	ld.global.u32 	%r59, [%rd19];
	add.s32 	%r60, %r59, %r58;
	st.global.u32 	[%rd19], %r60;
	ld.global.u32 	%r61, [%rd18];
	add.s64 	%rd20, %rd18, %rd7;
	ld.global.u32 	%r62, [%rd20];
	add.s32 	%r63, %r62, %r61;
	st.global.u32 	[%rd20], %r63;
	ld.global.u32 	%r64, [%rd19];
	add.s64 	%rd21, %rd19, %rd7;
	ld.global.u32 	%r65, [%rd21];
	add.s32 	%r66, %r65, %r64;
	st.global.u32 	[%rd21], %r66;
	ld.global.u32 	%r67, [%rd20];
	add.s64 	%rd22, %rd20, %rd7;
	ld.global.u32 	%r68, [%rd22];
	add.s32 	%r69, %r68, %r67;
	st.global.u32 	[%rd22], %r69;
	ld.global.u32 	%r70, [%rd21];
	add.s64 	%rd23, %rd21, %rd7;
	ld.global.u32 	%r71, [%rd23];
	add.s32 	%r72, %r71, %r70;
	st.global.u32 	[%rd23], %r72;
	ld.global.u32 	%r73, [%rd22];
	add.s64 	%rd24, %rd22, %rd7;
	ld.global.u32 	%r74, [%rd24];
	add.s32 	%r75, %r74, %r73;
	st.global.u32 	[%rd24], %r75;
	add.s32 	%r127, %r127, 8;
	add.s32 	%r126, %r126, 8;
	add.s32 	%r125, %r125, %r5;
	setp.ne.s32 	%p5, %r127, 0;
	@%p5 bra 	$L__BB1_3;
	add.s32 	%r129, %r126, 1;
$L__BB1_5:
	setp.eq.s32 	%p6, %r3, 0;
	@%p6 bra 	$L__BB1_13;
	and.b32  	%r14, %r2, 3;
	setp.lt.u32 	%p7, %r3, 4;
	@%p7 bra 	$L__BB1_8;
	add.s32 	%r76, %r129, -1;
	mad.lo.s32 	%r77, %r76, %r19, %r1;
	mul.wide.s32 	%rd25, %r77, 4;
	add.s64 	%rd26, %rd2, %rd25;
	ld.global.u32 	%r78, [%rd26];
	mul.wide.s32 	%rd27, %r19, 4;
	add.s64 	%rd28, %rd26, %rd27;
	ld.global.u32 	%r79, [%rd28];
	add.s32 	%r80, %r79, %r78;
	st.global.u32 	[%rd28], %r80;
	add.s64 	%rd29, %rd1, %rd25;
	ld.global.u32 	%r81, [%rd29];
	add.s64 	%rd30, %rd29, %rd27;
	ld.global.u32 	%r82, [%rd30];
	add.s32 	%r83, %r82, %r81;
	st.global.u32 	[%rd30], %r83;
	ld.global.u32 	%r84, [%rd28];
	add.s64 	%rd31, %rd28, %rd27;
	ld.global.u32 	%r85, [%rd31];
	add.s32 	%r86, %r85, %r84;
	st.global.u32 	[%rd31], %r86;
	ld.global.u32 	%r87, [%rd30];
	add.s64 	%rd32, %rd30, %rd27;
	ld.global.u32 	%r88, [%rd32];
	add.s32 	%r89, %r88, %r87;
	st.global.u32 	[%rd32], %r89;
	ld.global.u32 	%r90, [%rd31];
	add.s64 	%rd33, %rd31, %rd27;
	ld.global.u32 	%r91, [%rd33];
	add.s32 	%r92, %r91, %r90;
	st.global.u32 	[%rd33], %r92;
	ld.global.u32 	%r93, [%rd32];
	add.s64 	%rd34, %rd32, %rd27;
	ld.global.u32 	%r94, [%rd34];
	add.s32 	%r95, %r94, %r93;
	st.global.u32 	[%rd34], %r95;
	ld.global.u32 	%r96, [%rd33];
	add.s64 	%rd35, %rd33, %rd27;
	ld.global.u32 	%r97, [%rd35];
	add.s32 	%r98, %r97, %r96;
	st.global.u32 	[%rd35], %r98;
	ld.global.u32 	%r99, [%rd34];
	add.s64 	%rd36, %rd34, %rd27;
	ld.global.u32 	%r100, [%rd36];
	add.s32 	%r101, %r100, %r99;
	st.global.u32 	[%rd36], %r101;
	add.s32 	%r129, %r129, 4;
$L__BB1_8:
	setp.eq.s32 	%p8, %r14, 0;
	@%p8 bra 	$L__BB1_13;
	setp.eq.s32 	%p9, %r14, 1;
	@%p9 bra 	$L__BB1_11;
	add.s32 	%r102, %r129, -1;
	mad.lo.s32 	%r103, %r102, %r19, %r1;
	mul.wide.s32 	%rd37, %r103, 4;
	add.s64 	%rd38, %rd2, %rd37;
	ld.global.u32 	%r104, [%rd38];
	mul.wide.s32 	%rd39, %r19, 4;
	add.s64 	%rd40, %rd38, %rd39;
	ld.global.u32 	%r105, [%rd40];
	add.s32 	%r106, %r105, %r104;
	st.global.u32 	[%rd40], %r106;
	add.s64 	%rd41, %rd1, %rd37;
	ld.global.u32 	%r107, [%rd41];
	add.s64 	%rd42, %rd41, %rd39;
	ld.global.u32 	%r108, [%rd42];
	add.s32 	%r109, %r108, %r107;
	st.global.u32 	[%rd42], %r109;
	ld.global.u32 	%r110, [%rd40];
	add.s64 	%rd43, %rd40, %rd39;
	ld.global.u32 	%r111, [%rd43];
	add.s32 	%r112, %r111, %r110;
	st.global.u32 	[%rd43], %r112;
	ld.global.u32 	%r113, [%rd42];
	add.s64 	%rd44, %rd42, %rd39;
	ld.global.u32 	%r114, [%rd44];
	add.s32 	%r115, %r114, %r113;
	st.global.u32 	[%rd44], %r115;
	add.s32 	%r129, %r129, 2;
$L__BB1_11:
	and.b32  	%r116, %r2, 1;
	setp.eq.b32 	%p10, %r116, 1;
	not.pred 	%p11, %p10;
	@%p11 bra 	$L__BB1_13;
	add.s32 	%r117, %r129, -1;
	mad.lo.s32 	%r118, %r117, %r19, %r1;
	mul.wide.s32 	%rd45, %r118, 4;
	add.s64 	%rd46, %rd2, %rd45;
	ld.global.u32 	%r119, [%rd46];
	mul.wide.s32 	%rd47, %r19, 4;
	add.s64 	%rd48, %rd46, %rd47;
	ld.global.u32 	%r120, [%rd48];
	add.s32 	%r121, %r120, %r119;
	st.global.u32 	[%rd48], %r121;
	add.s64 	%rd49, %rd1, %rd45;
	ld.global.u32 	%r122, [%rd49];
	add.s64 	%rd50, %rd49, %rd47;
	ld.global.u32 	%r123, [%rd50];
	add.s32 	%r124, %r123, %r122;
	st.global.u32 	[%rd50], %r124;
$L__BB1_13:
	ret;

}


// ===== COMPILED SASS (sm_100) =====

	.target	sm_100

	.elftype	@"ET_EXEC"


//--------------------- .note.nv.tkinfo           --------------------------
	.section	.note.nv.tkinfo,"",@"SHT_NOTE"
	.sectionflags	@"SHF_NOTE_NV_TKINFO"
	.tkinfo
        /*0018*/ 	.word	0x00000002
        /*0030*/ 	.string	""
        /*0030*/ 	.string	"ptxas"
        /*0030*/ 	.string	"Cuda compilation tools, release 13.0, V13.0.88"
        /*0030*/ 	.string	"Build cuda_13.0.r13.0/compiler.36424714_0"
        /*0030*/ 	.string	"-arch sm_100 -m 64 "



//--------------------- .note.nv.cuinfo           --------------------------
	.section	.note.nv.cuinfo,"",@"SHT_NOTE"
	.sectionflags	@"SHF_NOTE_NV_CUINFO"
        /*0018*/ 	.short	0x0002
        /*001a*/ 	.short	0x0064
        /*001c*/ 	.short	0x0082
	.zero		2


//--------------------- .nv.info                  --------------------------
	.section	.nv.info,"",@"SHT_CUDA_INFO"
	.align	4


	//----- nvinfo : EIATTR_REGCOUNT
	.align		4
        /*0000*/ 	.byte	0x04, 0x2f
        /*0002*/ 	.short	(.L_1 - .L_0)
	.align		4
.L_0:
        /*0004*/ 	.word	index@(_Z17integralImageRowsPiS_Phii)
        /*0008*/ 	.word	0x00000016


	//----- nvinfo : EIATTR_FRAME_SIZE
	.align		4
.L_1:
        /*000c*/ 	.byte	0x04, 0x11
        /*000e*/ 	.short	(.L_3 - .L_2)
	.align		4
.L_2:
        /*0010*/ 	.word	index@(_Z17integralImageRowsPiS_Phii)
        /*0014*/ 	.word	0x00000000


	//----- nvinfo : EIATTR_REGCOUNT
	.align		4
.L_3:
        /*0018*/ 	.byte	0x04, 0x2f
        /*001a*/ 	.short	(.L_5 - .L_4)
	.align		4
.L_4:
        /*001c*/ 	.word	index@(_Z17integralImageColsPiS_ii)
        /*0020*/ 	.word	0x0000001a


	//----- nvinfo : EIATTR_FRAME_SIZE
	.align		4
.L_5:
        /*0024*/ 	.byte	0x04, 0x11
        /*0026*/ 	.short	(.L_7 - .L_6)
	.align		4
.L_6:
        /*0028*/ 	.word	index@(_Z17integralImageColsPiS_ii)
        /*002c*/ 	.word	0x00000000


	//----- nvinfo : EIATTR_MIN_STACK_SIZE
	.align		4
.L_7:
        /*0030*/ 	.byte	0x04, 0x12
        /*0032*/ 	.short	(.L_9 - .L_8)
	.align		4
.L_8:
        /*0034*/ 	.word	index@(_Z17integralImageColsPiS_ii)
        /*0038*/ 	.word	0x00000000


	//----- nvinfo : EIATTR_MIN_STACK_SIZE
	.align		4
.L_9:
        /*003c*/ 	.byte	0x04, 0x12
        /*003e*/ 	.short	(.L_11 - .L_10)
	.align		4
.L_10:
        /*0040*/ 	.word	index@(_Z17integralImageRowsPiS_Phii)
        /*0044*/ 	.word	0x00000000
.L_11:


//--------------------- .nv.compat                --------------------------
	.section	.nv.compat,"",@"SHT_CUDA_COMPAT_INFO"
	.align	4
        /*0000*/ 	.byte	0x02, 0x09, 0x00, 0x00, 0x02, 0x02, 0x01, 0x00, 0x02, 0x05, 0x05, 0x00, 0x03, 0x07, 0x01, 0x01
        /*0010*/ 	.byte	0x02, 0x03, 0x00, 0x00, 0x02, 0x06, 0x01, 0x00, 0x04, 0x0b, 0x08, 0x00, 0x09, 0x00, 0x00, 0x00
        /*0020*/ 	.byte	0x00, 0x00, 0x00, 0x00


//--------------------- .nv.info._Z17integralImageColsPiS_ii --------------------------
	.section	.nv.info._Z17integralImageColsPiS_ii,"",@"SHT_CUDA_INFO"
	.sectionflags	@""
	.align	4


	//----- nvinfo : EIATTR_CUDA_API_VERSION
	.align		4
        /*0000*/ 	.byte	0x04, 0x37
        /*0002*/ 	.short	(.L_13 - .L_12)
.L_12:
        /*0004*/ 	.word	0x00000082


	//----- nvinfo : EIATTR_KPARAM_INFO
	.align		4
.L_13:
        /*0008*/ 	.byte	0x04, 0x17
        /*000a*/ 	.short	(.L_15 - .L_14)
.L_14:
        /*000c*/ 	.word	0x00000000
        /*0010*/ 	.short	0x0003
        /*0012*/ 	.short	0x0014
        /*0014*/ 	.byte	0x00, 0xf0, 0x11, 0x00


	//----- nvinfo : EIATTR_KPARAM_INFO
	.align		4
.L_15:
        /*0018*/ 	.byte	0x04, 0x17
        /*001a*/ 	.short	(.L_17 - .L_16)
.L_16:
        /*001c*/ 	.word	0x00000000
        /*0020*/ 	.short	0x0002
        /*0022*/ 	.short	0x0010
        /*0024*/ 	.byte	0x00, 0xf0, 0x11, 0x00


	//----- nvinfo : EIATTR_KPARAM_INFO
	.align		4
.L_17:
        /*0028*/ 	.byte	0x04, 0x17
        /*002a*/ 	.short	(.L_19 - .L_18)
.L_18:
        /*002c*/ 	.word	0x00000000
        /*0030*/ 	.short	0x0001
        /*0032*/ 	.short	0x0008
        /*0034*/ 	.byte	0x00, 0xf5, 0x21, 0x00


	//----- nvinfo : EIATTR_KPARAM_INFO
	.align		4
.L_19:
        /*0038*/ 	.byte	0x04, 0x17
        /*003a*/ 	.short	(.L_21 - .L_20)
.L_20:
        /*003c*/ 	.word	0x00000000
        /*0040*/ 	.short	0x0000
        /*0042*/ 	.short	0x0000
        /*0044*/ 	.byte	0x00, 0xf5, 0x21, 0x00


	//----- nvinfo : EIATTR_SPARSE_MMA_MASK
	.align		4
.L_21:
        /*0048*/ 	.byte	0x03, 0x50
        /*004a*/ 	.short	0x0000


	//----- nvinfo : EIATTR_MAXREG_COUNT
	.align		4
        /*004c*/ 	.byte	0x03, 0x1b
        /*004e*/ 	.short	0x00ff


	//----- nvinfo : EIATTR_MERCURY_ISA_VERSION
	.align		4
        /*0050*/ 	.byte	0x03, 0x5f
        /*0052*/ 	.short	0x0101


	//----- nvinfo : EIATTR_VRC_CTA_INIT_COUNT
	.align		4
        /*0054*/ 	.byte	0x02, 0x4a
	.zero		1
	.zero		1


	//----- nvinfo : EIATTR_EXIT_INSTR_OFFSETS
	.align		4
        /*0058*/ 	.byte	0x04, 0x1c
        /*005a*/ 	.short	(.L_23 - .L_22)


	//   ....[0]....
.L_22:
        /*005c*/ 	.word	0x00000070


	//   ....[1]....
        /*0060*/ 	.word	0x000006e0


	//   ....[2]....
        /*0064*/ 	.word	0x00000a20


	//   ....[3]....
        /*0068*/ 	.word	0x00000c20


	//   ....[4]....
        /*006c*/ 	.word	0x00000d30


	//----- nvinfo : EIATTR_CBANK_PARAM_SIZE
	.align		4
.L_23:
        /*0070*/ 	.byte	0x03, 0x19
        /*0072*/ 	.short	0x0018


	//----- nvinfo : EIATTR_PARAM_CBANK
	.align		4
        /*0074*/ 	.byte	0x04, 0x0a
        /*0076*/ 	.short	(.L_25 - .L_24)
	.align		4
.L_24:
        /*0078*/ 	.word	index@(.nv.constant0._Z17integralImageColsPiS_ii)
        /*007c*/ 	.short	0x0380
        /*007e*/ 	.short	0x0018


	//----- nvinfo : EIATTR_SW_WAR
	.align		4
.L_25:
        /*0080*/ 	.byte	0x04, 0x36
        /*0082*/ 	.short	(.L_27 - .L_26)
.L_26:
        /*0084*/ 	.word	0x00000008
.L_27:


//--------------------- .nv.info._Z17integralImageRowsPiS_Phii --------------------------
	.section	.nv.info._Z17integralImageRowsPiS_Phii,"",@"SHT_CUDA_INFO"
	.sectionflags	@""
	.align	4


	//----- nvinfo : EIATTR_CUDA_API_VERSION
	.align		4
        /*0000*/ 	.byte	0x04, 0x37
        /*0002*/ 	.short	(.L_29 - .L_28)
.L_28:
        /*0004*/ 	.word	0x00000082


	//----- nvinfo : EIATTR_KPARAM_INFO
	.align		4
.L_29:
        /*0008*/ 	.byte	0x04, 0x17
        /*000a*/ 	.short	(.L_31 - .L_30)
.L_30:
        /*000c*/ 	.word	0x00000000
        /*0010*/ 	.short	0x0004
        /*0012*/ 	.short	0x001c
        /*0014*/ 	.byte	0x00, 0xf0, 0x11, 0x00


	//----- nvinfo : EIATTR_KPARAM_INFO
	.align		4
.L_31:
        /*0018*/ 	.byte	0x04, 0x17
        /*001a*/ 	.short	(.L_33 - .L_32)
.L_32:
        /*001c*/ 	.word	0x00000000
        /*0020*/ 	.short	0x0003
        /*0022*/ 	.short	0x0018
        /*0024*/ 	.byte	0x00, 0xf0, 0x11, 0x00


	//----- nvinfo : EIATTR_KPARAM_INFO
	.align		4
.L_33:
        /*0028*/ 	.byte	0x04, 0x17
        /*002a*/ 	.short	(.L_35 - .L_34)
.L_34:
        /*002c*/ 	.word	0x00000000
        /*0030*/ 	.short	0x0002
        /*0032*/ 	.short	0x0010
        /*0034*/ 	.byte	0x00, 0xf5, 0x21, 0x00


	//----- nvinfo : EIATTR_KPARAM_INFO
	.align		4
.L_35:
        /*0038*/ 	.byte	0x04, 0x17
        /*003a*/ 	.short	(.L_37 - .L_36)
.L_36:
        /*003c*/ 	.word	0x00000000
        /*0040*/ 	.short	0x0001
        /*0042*/ 	.short	0x0008
        /*0044*/ 	.byte	0x00, 0xf5, 0x21, 0x00


	//----- nvinfo : EIATTR_KPARAM_INFO
	.align		4
.L_37:
        /*0048*/ 	.byte	0x04, 0x17
        /*004a*/ 	.short	(.L_39 - .L_38)
.L_38:
        /*004c*/ 	.word	0x00000000
        /*0050*/ 	.short	0x0000
        /*0052*/ 	.short	0x0000
        /*0054*/ 	.byte	0x00, 0xf5, 0x21, 0x00


	//----- nvinfo : EIATTR_SPARSE_MMA_MASK
	.align		4
.L_39:
        /*0058*/ 	.byte	0x03, 0x50
        /*005a*/ 	.short	0x0000


	//----- nvinfo : EIATTR_MAXREG_COUNT
	.align		4
        /*005c*/ 	.byte	0x03, 0x1b
        /*005e*/ 	.short	0x00ff


	//----- nvinfo : EIATTR_MERCURY_ISA_VERSION
	.align		4
        /*0060*/ 	.byte	0x03, 0x5f
        /*0062*/ 	.short	0x0101


	//----- nvinfo : EIATTR_VRC_CTA_INIT_COUNT
	.align		4
        /*0064*/ 	.byte	0x02, 0x4a
	.zero		1
	.zero		1


	//----- nvinfo : EIATTR_EXIT_INSTR_OFFSETS
	.align		4
        /*0068*/ 	.byte	0x04, 0x1c
        /*006a*/ 	.short	(.L_41 - .L_40)


	//   ....[0]....
.L_40:
        /*006c*/ 	.word	0x00000070


	//   ....[1]....
        /*0070*/ 	.word	0x000005d0


	//   ....[2]....
        /*0074*/ 	.word	0x00000870


	//   ....[3]....
        /*0078*/ 	.word	0x00000a30


	//   ....[4]....
        /*007c*/ 	.word	0x00000b30


	//----- nvinfo : EIATTR_CBANK_PARAM_SIZE
	.align		4
.L_41:
        /*0080*/ 	.byte	0x03, 0x19
        /*0082*/ 	.short	0x0020


	//----- nvinfo : EIATTR_PARAM_CBANK
	.align		4
        /*0084*/ 	.byte	0x04, 0x0a
        /*0086*/ 	.short	(.L_43 - .L_42)
	.align		4
.L_42:
        /*0088*/ 	.word	index@(.nv.constant0._Z17integralImageRowsPiS_Phii)
        /*008c*/ 	.short	0x0380
        /*008e*/ 	.short	0x0020


	//----- nvinfo : EIATTR_SW_WAR
	.align		4
.L_43:
        /*0090*/ 	.byte	0x04, 0x36
        /*0092*/ 	.short	(.L_45 - .L_44)
.L_44:
        /*0094*/ 	.word	0x00000008
.L_45:


//--------------------- .nv.callgraph             --------------------------
	.section	.nv.callgraph,"",@"SHT_CUDA_CALLGRAPH"
	.align	4
	.sectionentsize	8
	.align		4
        /*0000*/ 	.word	0x00000000
	.align		4
        /*0004*/ 	.word	0xffffffff
	.align		4
        /*0008*/ 	.word	0x00000000
	.align		4
        /*000c*/ 	.word	0xfffffffe
	.align		4
        /*0010*/ 	.word	0x00000000
	.align		4
        /*0014*/ 	.word	0xfffffffd
	.align		4
        /*0018*/ 	.word	0x00000000
	.align		4
        /*001c*/ 	.word	0xfffffffc


//--------------------- .text._Z17integralImageColsPiS_ii --------------------------
	.section	.text._Z17integralImageColsPiS_ii,"ax",@progbits
	.align	128
        .global         _Z17integralImageColsPiS_ii
        .type           _Z17integralImageColsPiS_ii,@function
        .size           _Z17integralImageColsPiS_ii,(.L_x_10 - _Z17integralImageColsPiS_ii)
        .other          _Z17integralImageColsPiS_ii,@"STO_CUDA_ENTRY STV_DEFAULT"
_Z17integralImageColsPiS_ii:
.text._Z17integralImageColsPiS_ii:
[----:B------:R-:W-:Y:S01]  /*0000*/  LDC R1, c[0x0][0x37c] ;  /* 0x0000df00ff017b82 */ /* 0x000fe20000000800 */
[----:B------:R-:W0:Y:S07]  /*0010*/  S2R R5, SR_CTAID.X ;  /* 0x0000000000057919 */ /* 0x000e2e0000002500 */
[----:B------:R-:W1:Y:S01]  /*0020*/  LDC.64 R2, c[0x0][0x390] ;  /* 0x0000e400ff027b82 */ /* 0x000e620000000a00 */
[----:B------:R-:W0:Y:S01]  /*0030*/  S2R R0, SR_TID.X ;  /* 0x0000000000007919 */ /* 0x000e220000002100 */
[----:B-1----:R-:W-:-:S02]  /*0040*/  ISETP.GE.AND P0, PT, R3, 0x2, PT ;  /* 0x000000020300780c */ /* 0x002fc40003f06270 */
[----:B0-----:R-:W-:-:S04]  /*0050*/  LEA R5, R5, R0, 0x8 ;  /* 0x0000000005057211 */ /* 0x001fc800078e40ff */
[----:B------:R-:W-:-:S13]  /*0060*/  ISETP.GE.OR P0, PT, R5, R2, !P0 ;  /* 0x000000020500720c */ /* 0x000fda0004706670 */
[----:B------:R-:W-:Y:S05]  /*0070*/  @P0 EXIT ;  /* 0x000000000000094d */ /* 0x000fea0003800000 */
[C---:B------:R-:W-:Y:S01]  /*0080*/  IADD3 R0, PT, PT, R3.reuse, -0x2, RZ ;  /* 0xfffffffe03007810 */ /* 0x040fe20007ffe0ff */
[----:B------:R-:W0:Y:S01]  /*0090*/  LDCU.64 UR6, c[0x0][0x358] ;  /* 0x00006b00ff0677ac */ /* 0x000e220008000a00 */
[----:B------:R-:W-:Y:S02]  /*00a0*/  IADD3 R3, PT, PT, R3, -0x1, RZ ;  /* 0xffffffff03037810 */ /* 0x000fe40007ffe0ff */
[----:B------:R-:W-:Y:S01]  /*00b0*/  ISETP.GE.U32.AND P0, PT, R0, 0x7, PT ;  /* 0x000000070000780c */ /* 0x000fe20003f06070 */
[----:B------:R-:W-:Y:S01]  /*00c0*/  UMOV UR4, 0x1 ;  /* 0x0000000100047882 */ /* 0x000fe20000000000 */
[----:B------:R-:W-:-:S11]  /*00d0*/  LOP3.LUT R4, R3, 0x7, RZ, 0xc0, !PT ;  /* 0x0000000703047812 */ /* 0x000fd600078ec0ff */
[----:B------:R-:W-:Y:S05]  /*00e0*/  @!P0 BRA `(.L_x_0) ;  /* 0x0000000400788947 */ /* 0x000fea0003800000 */
[----:B------:R-:W-:Y:S01]  /*00f0*/  LOP3.LUT R0, R3, 0xfffffff8, RZ, 0xc0, !PT ;  /* 0xfffffff803007812 */ /* 0x000fe200078ec0ff */
[----:B------:R-:W-:Y:S01]  /*0100*/  UMOV UR4, URZ ;  /* 0x000000ff00047c82 */ /* 0x000fe20008000000 */
[----:B------:R-:W-:Y:S02]  /*0110*/  MOV R7, R5 ;  /* 0x0000000500077202 */ /* 0x000fe40000000f00 */
[----:B------:R-:W-:-:S07]  /*0120*/  IADD3 R0, PT, PT, -R0, RZ, RZ ;  /* 0x000000ff00007210 */ /* 0x000fce0007ffe1ff */
.L_x_1:
[----:B---3--:R-:W1:Y:S08]  /*0130*/  LDC.64 R14, c[0x0][0x380] ;  /* 0x0000e000ff0e7b82 */ /* 0x008e700000000a00 */
[----:B------:R-:W2:Y:S01]  /*0140*/  LDC.64 R16, c[0x0][0x388] ;  /* 0x0000e200ff107b82 */ /* 0x000ea20000000a00 */
[----:B-1----:R-:W-:-:S04]  /*0150*/  IMAD.WIDE R14, R7, 0x4, R14 ;  /* 0x00000004070e7825 */ /* 0x002fc800078e020e */
[----:B------:R-:W-:Y:S02]  /*0160*/  IMAD.WIDE R8, R2, 0x4, R14 ;  /* 0x0000000402087825 */ /* 0x000fe400078e020e */
[----:B0-----:R-:W3:Y:S04]  /*0170*/  LDG.E R14, desc[UR6][R14.64] ;  /* 0x000000060e0e7981 */ /* 0x001ee8000c1e1900 */
[----:B------:R-:W3:Y:S01]  /*0180*/  LDG.E R11, desc[UR6][R8.64] ;  /* 0x00000006080b7981 */ /* 0x000ee2000c1e1900 */
[----:B--2---:R-:W-:Y:S01]  /*0190*/  IMAD.WIDE R16, R7, 0x4, R16 ;  /* 0x0000000407107825 */ /* 0x004fe200078e0210 */
[----:B---3--:R-:W-:-:S03]  /*01a0*/  IADD3 R19, PT, PT, R14, R11, RZ ;  /* 0x0000000b0e137210 */ /* 0x008fc60007ffe0ff */
[----:B------:R-:W-:Y:S02]  /*01b0*/  IMAD.WIDE R10, R2, 0x4, R16 ;  /* 0x00000004020a7825 */ /* 0x000fe400078e0210 */
[----:B------:R0:W-:Y:S04]  /*01c0*/  STG.E desc[UR6][R8.64], R19 ;  /* 0x0000001308007986 */ /* 0x0001e8000c101906 */
[----:B------:R-:W2:Y:S04]  /*01d0*/  LDG.E R16, desc[UR6][R16.64] ;  /* 0x0000000610107981 */ /* 0x000ea8000c1e1900 */
[----:B------:R-:W2:Y:S02]  /*01e0*/  LDG.E R13, desc[UR6][R10.64] ;  /* 0x000000060a0d7981 */ /* 0x000ea4000c1e1900 */
[----:B--2---:R-:W-:Y:S01]  /*01f0*/  IADD3 R21, PT, PT, R16, R13, RZ ;  /* 0x0000000d10157210 */ /* 0x004fe20007ffe0ff */
[----:B------:R-:W-:-:S04]  /*0200*/  IMAD.WIDE R12, R2, 0x4, R8 ;  /* 0x00000004020c7825 */ /* 0x000fc800078e0208 */
[----:B------:R1:W-:Y:S04]  /*0210*/  STG.E desc[UR6][R10.64], R21 ;  /* 0x000000150a007986 */ /* 0x0003e8000c101906 */
[----:B------:R-:W2:Y:S04]  /*0220*/  LDG.E R6, desc[UR6][R8.64] ;  /* 0x0000000608067981 */ /* 0x000ea8000c1e1900 */
[----:B------:R-:W2:Y:S02]  /*0230*/  LDG.E R15, desc[UR6][R12.64] ;  /* 0x000000060c0f7981 */ /* 0x000ea4000c1e1900 */
[----:B--2---:R-:W-:Y:S01]  /*0240*/  IADD3 R23, PT, PT, R6, R15, RZ ;  /* 0x0000000f06177210 */ /* 0x004fe20007ffe0ff */
[----:B------:R-:W-:-:S04]  /*0250*/  IMAD.WIDE R14, R2, 0x4, R10 ;  /* 0x00000004020e7825 */ /* 0x000fc800078e020a */
[----:B------:R2:W-:Y:S04]  /*0260*/  STG.E desc[UR6][R12.64], R23 ;  /* 0x000000170c007986 */ /* 0x0005e8000c101906 */
[----:B------:R-:W0:Y:S04]  /*0270*/  LDG.E R6, desc[UR6][R10.64] ;  /* 0x000000060a067981 */ /* 0x000e28000c1e1900 */
[----:B------:R-:W0:Y:S02]  /*0280*/  LDG.E R17, desc[UR6][R14.64] ;  /* 0x000000060e117981 */ /* 0x000e24000c1e1900 */
[----:B0-----:R-:W-:-:S02]  /*0290*/  IMAD.IADD R19, R6, 0x1, R17 ;  /* 0x0000000106137824 */ /* 0x001fc400078e0211 */
[----:B------:R-:W-:-:S03]  /*02a0*/  IMAD.WIDE R16, R2, 0x4, R12 ;  /* 0x0000000402107825 */ /* 0x000fc600078e020c */
[----:B------:R0:W-:Y:S04]  /*02b0*/  STG.E desc[UR6][R14.64], R19 ;  /* 0x000000130e007986 */ /* 0x0001e8000c101906 */
[----:B------:R-:W1:Y:S04]  /*02c0*/  LDG.E R6, desc[UR6][R12.64] ;  /* 0x000000060c067981 */ /* 0x000e68000c1e1900 */
[----:B------:R-:W1:Y:S02]  /*02d0*/  LDG.E R9, desc[UR6][R16.64] ;  /* 0x0000000610097981 */ /* 0x000e64000c1e1900 */
[----:B-1----:R-:W-:Y:S01]  /*02e0*/  IADD3 R21, PT, PT, R6, R9, RZ ;  /* 0x0000000906157210 */ /* 0x002fe20007ffe0ff */
        /* <DEDUP_REMOVED lines=9> */
[----:B0-----:R-:W-:Y:S01]  /*0380*/  IADD3 R19, PT, PT, R6, R13, RZ ;  /* 0x0000000d06137210 */ /* 0x001fe20007ffe0ff */
[----:B------:R-:W-:-:S04]  /*0390*/  IMAD.WIDE R12, R2, 0x4, R8 ;  /* 0x00000004020c7825 */ /* 0x000fc800078e0208 */
        /* <DEDUP_REMOVED lines=18> */
[----:B-1----:R-:W-:-:S02]  /*04c0*/  IMAD.IADD R21, R6, 0x1, R11 ;  /* 0x0000000106157824 */ /* 0x002fc400078e020b */
[----:B------:R-:W-:-:S03]  /*04d0*/  IMAD.WIDE R10, R2, 0x4, R16 ;  /* 0x00000004020a7825 */ /* 0x000fc600078e0210 */
        /* <DEDUP_REMOVED lines=17> */
[----:B------:R-:W2:Y:S01]  /*05f0*/  LDG.E R9, desc[UR6][R16.64] ;  /* 0x0000000610097981 */ /* 0x000ea2000c1e1900 */
[----:B------:R-:W-:Y:S02]  /*0600*/  IADD3 R0, PT, PT, R0, 0x8, RZ ;  /* 0x0000000800007810 */ /* 0x000fe40007ffe0ff */
[----:B--2---:R-:W-:Y:S01]  /*0610*/  IADD3 R23, PT, PT, R6, R9, RZ ;  /* 0x0000000906177210 */ /* 0x004fe20007ffe0ff */
[----:B------:R-:W-:-:S04]  /*0620*/  IMAD.WIDE R8, R2, 0x4, R14 ;  /* 0x0000000402087825 */ /* 0x000fc800078e020e */
[----:B------:R3:W-:Y:S04]  /*0630*/  STG.E desc[UR6][R16.64], R23 ;  /* 0x0000001710007986 */ /* 0x0007e8000c101906 */
[----:B------:R-:W2:Y:S04]  /*0640*/  LDG.E R6, desc[UR6][R14.64] ;  /* 0x000000060e067981 */ /* 0x000ea8000c1e1900 */
[----:B------:R-:W2:Y:S01]  /*0650*/  LDG.E R11, desc[UR6][R8.64] ;  /* 0x00000006080b7981 */ /* 0x000ea2000c1e1900 */
[----:B------:R-:W-:Y:S01]  /*0660*/  ISETP.NE.AND P0, PT, R0, RZ, PT ;  /* 0x000000ff0000720c */ /* 0x000fe20003f05270 */
[----:B------:R-:W-:Y:S01]  /*0670*/  UIADD3 UR4, UPT, UPT, UR4, 0x8, URZ ;  /* 0x0000000804047890 */ /* 0x000fe2000fffe0ff */
[----:B------:R-:W-:Y:S01]  /*0680*/  IMAD R7, R2, 0x8, R7 ;  /* 0x0000000802077824 */ /* 0x000fe200078e0207 */
[----:B--2---:R-:W-:-:S05]  /*0690*/  IADD3 R11, PT, PT, R6, R11, RZ ;  /* 0x0000000b060b7210 */ /* 0x004fca0007ffe0ff */
[----:B------:R3:W-:Y:S05]  /*06a0*/  STG.E desc[UR6][R8.64], R11 ;  /* 0x0000000b08007986 */ /* 0x0007ea000c101906 */
[----:B------:R-:W-:Y:S05]  /*06b0*/  @P0 BRA `(.L_x_1) ;  /* 0xfffffff8009c0947 */ /* 0x000fea000383ffff */
[----:B------:R-:W-:-:S12]  /*06c0*/  UIADD3 UR4, UPT, UPT, UR4, 0x1, URZ ;  /* 0x0000000104047890 */ /* 0x000fd8000fffe0ff */
.L_x_0:
[----:B------:R-:W-:-:S13]  /*06d0*/  ISETP.NE.AND P0, PT, R4, RZ, PT ;  /* 0x000000ff0400720c */ /* 0x000fda0003f05270 */
[----:B0-----:R-:W-:Y:S05]  /*06e0*/  @!P0 EXIT ;  /* 0x000000000000894d */ /* 0x001fea0003800000 */
[----:B------:R-:W-:Y:S02]  /*06f0*/  ISETP.GE.U32.AND P0, PT, R4, 0x4, PT ;  /* 0x000000040400780c */ /* 0x000fe40003f06070 */
[----:B------:R-:W-:-:S04]  /*0700*/  LOP3.LUT R0, R3, 0x3, RZ, 0xc0, !PT ;  /* 0x0000000303007812 */ /* 0x000fc800078ec0ff */
[----:B------:R-:W-:-:S07]  /*0710*/  ISETP.NE.AND P1, PT, R0, RZ, PT ;  /* 0x000000ff0000720c */ /* 0x000fce0003f25270 */
[----:B------:R-:W-:Y:S06]  /*0720*/  @!P0 BRA `(.L_x_2) ;  /* 0x0000000000bc8947 */ /* 0x000fec0003800000 */
[----:B---3--:R-:W0:Y:S01]  /*0730*/  LDC.64 R12, c[0x0][0x380] ;  /* 0x0000e000ff0c7b82 */ /* 0x008e220000000a00 */
[----:B------:R-:W-:-:S06]  /*0740*/  UIADD3 UR5, UPT, UPT, UR4, -0x1, URZ ;  /* 0xffffffff04057890 */ /* 0x000fcc000fffe0ff */
[----:B------:R-:W-:Y:S01]  /*0750*/  IMAD R9, R2, UR5, R5 ;  /* 0x0000000502097c24 */ /* 0x000fe2000f8e0205 */
[----:B------:R-:W1:Y:S03]  /*0760*/  LDC.64 R14, c[0x0][0x388] ;  /* 0x0000e200ff0e7b82 */ /* 0x000e660000000a00 */
[----:B0-----:R-:W-:-:S04]  /*0770*/  IMAD.WIDE R12, R9, 0x4, R12 ;  /* 0x00000004090c7825 */ /* 0x001fc800078e020c */
[----:B------:R-:W-:Y:S02]  /*0780*/  IMAD.WIDE R6, R2, 0x4, R12 ;  /* 0x0000000402067825 */ /* 0x000fe400078e020c */
[----:B------:R-:W2:Y:S04]  /*0790*/  LDG.E R12, desc[UR6][R12.64] ;  /* 0x000000060c0c7981 */ /* 0x000ea8000c1e1900 */
[----:B------:R-:W2:Y:S01]  /*07a0*/  LDG.E R11, desc[UR6][R6.64] ;  /* 0x00000006060b7981 */ /* 0x000ea2000c1e1900 */
[----:B-1----:R-:W-:-:S04]  /*07b0*/  IMAD.WIDE R14, R9, 0x4, R14 ;  /* 0x00000004090e7825 */ /* 0x002fc800078e020e */
[----:B------:R-:W-:Y:S01]  /*07c0*/  IMAD.WIDE R8, R2, 0x4, R14 ;  /* 0x0000000402087825 */ /* 0x000fe200078e020e */
[----:B--2---:R-:W-:-:S05]  /*07d0*/  IADD3 R17, PT, PT, R12, R11, RZ ;  /* 0x0000000b0c117210 */ /* 0x004fca0007ffe0ff */
        /* <DEDUP_REMOVED lines=31> */
[----:B------:R-:W2:Y:S04]  /*09d0*/  LDG.E R4, desc[UR6][R6.64] ;  /* 0x0000000606047981 */ /* 0x000ea8000c1e1900 */
[----:B------:R-:W2:Y:S01]  /*09e0*/  LDG.E R13, desc[UR6][R10.64] ;  /* 0x000000060a0d7981 */ /* 0x000ea2000c1e1900 */
[----:B------:R-:W-:Y:S01]  /*09f0*/  UIADD3 UR4, UPT, UPT, UR4, 0x4, URZ ;  /* 0x0000000404047890 */ /* 0x000fe2000fffe0ff */
[----:B--2---:R-:W-:-:S05]  /*0a00*/  IADD3 R13, PT, PT, R4, R13, RZ ;  /* 0x0000000d040d7210 */ /* 0x004fca0007ffe0ff */
[----:B------:R1:W-:Y:S06]  /*0a10*/  STG.E desc[UR6][R10.64], R13 ;  /* 0x0000000d0a007986 */ /* 0x0003ec000c101906 */
.L_x_2:
[----:B------:R-:W-:Y:S05]  /*0a20*/  @!P1 EXIT ;  /* 0x000000000000994d */ /* 0x000fea0003800000 */
[----:B------:R-:W-:Y:S02]  /*0a30*/  ISETP.NE.AND P0, PT, R0, 0x1, PT ;  /* 0x000000010000780c */ /* 0x000fe40003f05270 */
[----:B------:R-:W-:-:S04]  /*0a40*/  LOP3.LUT R3, R3, 0x1, RZ, 0xc0, !PT ;  /* 0x0000000103037812 */ /* 0x000fc800078ec0ff */
[----:B------:R-:W-:-:S07]  /*0a50*/  ISETP.NE.U32.AND P1, PT, R3, 0x1, PT ;  /* 0x000000010300780c */ /* 0x000fce0003f25070 */
[----:B------:R-:W-:Y:S06]  /*0a60*/  @!P0 BRA `(.L_x_3) ;  /* 0x00000000006c8947 */ /* 0x000fec0003800000 */
[----:B-1----:R-:W0:Y:S01]  /*0a70*/  LDC.64 R6, c[0x0][0x380] ;  /* 0x0000e000ff067b82 */ /* 0x002e220000000a00 */
[----:B------:R-:W-:-:S06]  /*0a80*/  UIADD3 UR5, UPT, UPT, UR4, -0x1, URZ ;  /* 0xffffffff04057890 */ /* 0x000fcc000fffe0ff */
[----:B---3--:R-:W-:Y:S01]  /*0a90*/  IMAD R13, R2, UR5, R5 ;  /* 0x00000005020d7c24 */ /* 0x008fe2000f8e0205 */
        /* <DEDUP_REMOVED lines=14> */
[----:B------:R-:W3:Y:S04]  /*0b80*/  LDG.E R0, desc[UR6][R6.64] ;  /* 0x0000000606007981 */ /* 0x000ee8000c1e1900 */
[----:B------:R-:W3:Y:S02]  /*0b90*/  LDG.E R9, desc[UR6][R14.64] ;  /* 0x000000060e097981 */ /* 0x000ee4000c1e1900 */
[----:B---3--:R-:W-:Y:S01]  /*0ba0*/  IADD3 R19, PT, PT, R0, R9, RZ ;  /* 0x0000000900137210 */ /* 0x008fe20007ffe0ff */
[----:B------:R-:W-:-:S04]  /*0bb0*/  IMAD.WIDE R8, R2, 0x4, R12 ;  /* 0x0000000402087825 */ /* 0x000fc800078e020c */
[----:B------:R2:W-:Y:S04]  /*0bc0*/  STG.E desc[UR6][R14.64], R19 ;  /* 0x000000130e007986 */ /* 0x0005e8000c101906 */
[----:B------:R-:W3:Y:S04]  /*0bd0*/  LDG.E R0, desc[UR6][R12.64] ;  /* 0x000000060c007981 */ /* 0x000ee8000c1e1900 */
[----:B0-----:R-:W3:Y:S01]  /*0be0*/  LDG.E R3, desc[UR6][R8.64] ;  /* 0x0000000608037981 */ /* 0x001ee2000c1e1900 */
[----:B------:R-:W-:Y:S01]  /*0bf0*/  UIADD3 UR4, UPT, UPT, UR4, 0x2, URZ ;  /* 0x0000000204047890 */ /* 0x000fe2000fffe0ff */
[----:B---3--:R-:W-:-:S05]  /*0c00*/  IADD3 R3, PT, PT, R0, R3, RZ ;  /* 0x0000000300037210 */ /* 0x008fca0007ffe0ff */
[----:B------:R2:W-:Y:S06]  /*0c10*/  STG.E desc[UR6][R8.64], R3 ;  /* 0x0000000308007986 */ /* 0x0005ec000c101906 */
.L_x_3:
[----:B------:R-:W-:Y:S05]  /*0c20*/  @P1 EXIT ;  /* 0x000000000000194d */ /* 0x000fea0003800000 */
[----:B-1----:R-:W0:Y:S01]  /*0c30*/  LDC.64 R6, c[0x0][0x380] ;  /* 0x0000e000ff067b82 */ /* 0x002e220000000a00 */
[----:B------:R-:W-:-:S06]  /*0c40*/  UIADD3 UR4, UPT, UPT, UR4, -0x1, URZ ;  /* 0xffffffff04047890 */ /* 0x000fcc000fffe0ff */
[----:B--2---:R-:W-:Y:S01]  /*0c50*/  IMAD R3, R2, UR4, R5 ;  /* 0x0000000402037c24 */ /* 0x004fe2000f8e0205 */
[----:B---3--:R-:W1:Y:S03]  /*0c60*/  LDC.64 R8, c[0x0][0x388] ;  /* 0x0000e200ff087b82 */ /* 0x008e660000000a00 */
[----:B0-----:R-:W-:-:S04]  /*0c70*/  IMAD.WIDE R4, R3, 0x4, R6 ;  /* 0x0000000403047825 */ /* 0x001fc800078e0206 */
[----:B------:R-:W-:Y:S02]  /*0c80*/  IMAD.WIDE R6, R2, 0x4, R4 ;  /* 0x0000000402067825 */ /* 0x000fe400078e0204 */
[----:B------:R-:W2:Y:S04]  /*0c90*/  LDG.E R4, desc[UR6][R4.64] ;  /* 0x0000000604047981 */ /* 0x000ea8000c1e1900 */
[----:B------:R-:W2:Y:S01]  /*0ca0*/  LDG.E R11, desc[UR6][R6.64] ;  /* 0x00000006060b7981 */ /* 0x000ea2000c1e1900 */
[----:B-1----:R-:W-:-:S04]  /*0cb0*/  IMAD.WIDE R8, R3, 0x4, R8 ;  /* 0x0000000403087825 */ /* 0x002fc800078e0208 */
[----:B------:R-:W-:Y:S01]  /*0cc0*/  IMAD.WIDE R2, R2, 0x4, R8 ;  /* 0x0000000402027825 */ /* 0x000fe200078e0208 */
[----:B--2---:R-:W-:-:S05]  /*0cd0*/  IADD3 R11, PT, PT, R4, R11, RZ ;  /* 0x0000000b040b7210 */ /* 0x004fca0007ffe0ff */
[----:B------:R-:W-:Y:S04]  /*0ce0*/  STG.E desc[UR6][R6.64], R11 ;  /* 0x0000000b06007986 */ /* 0x000fe8000c101906 */
[----:B------:R-:W2:Y:S04]  /*0cf0*/  LDG.E R8, desc[UR6][R8.64] ;  /* 0x0000000608087981 */ /* 0x000ea8000c1e1900 */
[----:B------:R-:W2:Y:S02]  /*0d00*/  LDG.E R13, desc[UR6][R2.64] ;  /* 0x00000006020d7981 */ /* 0x000ea4000c1e1900 */
[----:B--2---:R-:W-:-:S05]  /*0d10*/  IADD3 R13, PT, PT, R8, R13, RZ ;  /* 0x0000000d080d7210 */ /* 0x004fca0007ffe0ff */
[----:B------:R-:W-:Y:S01]  /*0d20*/  STG.E desc[UR6][R2.64], R13 ;  /* 0x0000000d02007986 */ /* 0x000fe2000c101906 */
[----:B------:R-:W-:Y:S05]  /*0d30*/  EXIT ;  /* 0x000000000000794d */ /* 0x000fea0003800000 */
.L_x_4:
[----:B------:R-:W-:-:S00]  /*0d40*/  BRA `(.L_x_4) ;  /* 0xfffffffc00fc7947 */ /* 0x000fc0000383ffff */
[----:B------:R-:W-:-:S00]  /*0d50*/  NOP ;  /* 0x0000000000007918 */ /* 0x000fc00000000000 */
        /* <DEDUP_REMOVED lines=10> */
.L_x_10:


//--------------------- .text._Z17integralImageRowsPiS_Phii --------------------------
	.section	.text._Z17integralImageRowsPiS_Phii,"ax",@progbits
	.align	128
        .global         _Z17integralImageRowsPiS_Phii
        .type           _Z17integralImageRowsPiS_Phii,@function
        .size           _Z17integralImageRowsPiS_Phii,(.L_x_11 - _Z17integralImageRowsPiS_Phii)
        .other          _Z17integralImageRowsPiS_Phii,@"STO_CUDA_ENTRY STV_DEFAULT"
_Z17integralImageRowsPiS_Phii:
.text._Z17integralImageRowsPiS_Phii:
        /* <DEDUP_REMOVED lines=8> */
[C---:B------:R-:W-:Y:S01]  /*0080*/  ISETP.GE.U32.AND P1, PT, R2.reuse, 0x8, PT ;  /* 0x000000080200780c */ /* 0x040fe20003f26070 */
[----:B------:R-:W0:Y:S01]  /*0090*/  LDCU.64 UR12, c[0x0][0x358] ;  /* 0x00006b00ff0c77ac */ /* 0x000e220008000a00 */
[----:B------:R-:W-:Y:S01]  /*00a0*/  LOP3.LUT R14, R2, 0x7, RZ, 0xc0, !PT ;  /* 0x00000007020e7812 */ /* 0x000fe200078ec0ff */
[----:B------:R-:W-:Y:S02]  /*00b0*/  IMAD R0, R0, R2, RZ ;  /* 0x0000000200007224 */ /* 0x000fe400078e02ff */
[----:B------:R-:W-:Y:S01]  /*00c0*/  IMAD.MOV.U32 R3, RZ, RZ, RZ ;  /* 0x000000ffff037224 */ /* 0x000fe200078e00ff */
[----:B------:R-:W-:-:S07]  /*00d0*/  ISETP.NE.AND P0, PT, R14, RZ, PT ;  /* 0x000000ff0e00720c */ /* 0x000fce0003f05270 */
[----:B------:R-:W-:Y:S06]  /*00e0*/  @!P1 BRA `(.L_x_5) ;  /* 0x0000000400389947 */ /* 0x000fec0003800000 */
[----:B------:R-:W1:Y:S01]  /*00f0*/  LDCU.128 UR8, c[0x0][0x380] ;  /* 0x00007000ff0877ac */ /* 0x000e620008000c00 */
[----:B------:R-:W-:Y:S02]  /*0100*/  LOP3.LUT R3, R2, 0x7ffffff8, RZ, 0xc0, !PT ;  /* 0x7ffffff802037812 */ /* 0x000fe400078ec0ff */
[----:B------:R-:W-:-:S03]  /*0110*/  MOV R11, R0 ;  /* 0x00000000000b7202 */ /* 0x000fc60000000f00 */
[----:B------:R-:W-:Y:S01]  /*0120*/  IMAD.MOV R10, RZ, RZ, -R3 ;  /* 0x000000ffff0a7224 */ /* 0x000fe200078e0a03 */
[----:B-1----:R-:W-:Y:S02]  /*0130*/  UIADD3 UR6, UP0, UPT, UR8, 0x10, URZ ;  /* 0x0000001008067890 */ /* 0x002fe4000ff1e0ff */
[----:B------:R-:W-:Y:S02]  /*0140*/  UIADD3 UR4, UP1, UPT, UR10, 0x10, URZ ;  /* 0x000000100a047890 */ /* 0x000fe4000ff3e0ff */
[----:B------:R-:W-:Y:S02]  /*0150*/  UIADD3.X UR7, UPT, UPT, URZ, UR9, URZ, UP0, !UPT ;  /* 0x00000009ff077290 */ /* 0x000fe400087fe4ff */
[----:B------:R-:W-:-:S12]  /*0160*/  UIADD3.X UR5, UPT, UPT, URZ, UR11, URZ, UP1, !UPT ;  /* 0x0000000bff057290 */ /* 0x000fd80008ffe4ff */
.L_x_6:
[----:B------:R-:W1:Y:S01]  /*0170*/  LDC.64 R4, c[0x0][0x390] ;  /* 0x0000e400ff047b82 */ /* 0x000e620000000a00 */
[----:B----4-:R-:W-:Y:S01]  /*0180*/  MOV R6, UR6 ;  /* 0x0000000600067c02 */ /* 0x010fe20008000f00 */
[----:B------:R-:W-:Y:S01]  /*0190*/  IMAD.U32 R7, RZ, RZ, UR7 ;  /* 0x00000007ff077e24 */ /* 0x000fe2000f8e00ff */
[----:B------:R-:W-:-:S03]  /*01a0*/  SHF.R.S32.HI R8, RZ, 0x1f, R11 ;  /* 0x0000001fff087819 */ /* 0x000fc6000001140b */
[----:B------:R-:W-:-:S05]  /*01b0*/  IMAD.WIDE R6, R11, 0x4, R6 ;  /* 0x000000040b067825 */ /* 0x000fca00078e0206 */
[----:B0-----:R-:W2:Y:S01]  /*01c0*/  LDG.E R13, desc[UR12][R6.64+-0x10] ;  /* 0xfffff00c060d7981 */ /* 0x001ea2000c1e1900 */
[----:B-1----:R-:W-:-:S04]  /*01d0*/  IADD3 R4, P1, P2, R11, 0x3, R4 ;  /* 0x000000030b047810 */ /* 0x002fc80007a3e004 */
[----:B------:R-:W-:-:S05]  /*01e0*/  IADD3.X R5, PT, PT, R8, R5, RZ, P1, P2 ;  /* 0x0000000508057210 */ /* 0x000fca0000fe44ff */
[----:B------:R-:W2:Y:S01]  /*01f0*/  LDG.E.U8 R12, desc[UR12][R4.64+-0x3] ;  /* 0xfffffd0c040c7981 */ /* 0x000ea2000c1e1100 */
[----:B------:R-:W-:Y:S01]  /*0200*/  MOV R8, UR4 ;  /* 0x0000000400087c02 */ /* 0x000fe20008000f00 */
[----:B------:R-:W-:-:S04]  /*0210*/  IMAD.U32 R9, RZ, RZ, UR5 ;  /* 0x00000005ff097e24 */ /* 0x000fc8000f8e00ff */
[----:B------:R-:W-:Y:S01]  /*0220*/  IMAD.WIDE R8, R11, 0x4, R8 ;  /* 0x000000040b087825 */ /* 0x000fe200078e0208 */
[----:B--2---:R-:W-:-:S05]  /*0230*/  IADD3 R13, PT, PT, R12, R13, RZ ;  /* 0x0000000d0c0d7210 */ /* 0x004fca0007ffe0ff */
[----:B------:R0:W-:Y:S04]  /*0240*/  STG.E desc[UR12][R6.64+-0x10], R13 ;  /* 0xfffff00d06007986 */ /* 0x0001e8000c10190c */
[----:B------:R-:W2:Y:S02]  /*0250*/  LDG.E R15, desc[UR12][R8.64+-0x10] ;  /* 0xfffff00c080f7981 */ /* 0x000ea4000c1e1900 */
[----:B--2---:R-:W-:-:S05]  /*0260*/  IMAD R15, R12, R12, R15 ;  /* 0x0000000c0c0f7224 */ /* 0x004fca00078e020f */
[----:B------:R1:W-:Y:S04]  /*0270*/  STG.E desc[UR12][R8.64+-0x10], R15 ;  /* 0xfffff00f08007986 */ /* 0x0003e8000c10190c */
[----:B------:R-:W2:Y:S04]  /*0280*/  LDG.E.U8 R12, desc[UR12][R4.64+-0x2] ;  /* 0xfffffe0c040c7981 */ /* 0x000ea8000c1e1100 */
[----:B------:R-:W2:Y:S02]  /*0290*/  LDG.E R17, desc[UR12][R6.64+-0xc] ;  /* 0xfffff40c06117981 */ /* 0x000ea4000c1e1900 */
[----:B--2---:R-:W-:-:S05]  /*02a0*/  IMAD.IADD R17, R12, 0x1, R17 ;  /* 0x000000010c117824 */ /* 0x004fca00078e0211 */
[----:B------:R2:W-:Y:S04]  /*02b0*/  STG.E desc[UR12][R6.64+-0xc], R17 ;  /* 0xfffff41106007986 */ /* 0x0005e8000c10190c */
[----:B------:R-:W3:Y:S02]  /*02c0*/  LDG.E R19, desc[UR12][R8.64+-0xc] ;  /* 0xfffff40c08137981 */ /* 0x000ee4000c1e1900 */
[----:B---3--:R-:W-:-:S05]  /*02d0*/  IMAD R19, R12, R12, R19 ;  /* 0x0000000c0c137224 */ /* 0x008fca00078e0213 */
[----:B------:R3:W-:Y:S04]  /*02e0*/  STG.E desc[UR12][R8.64+-0xc], R19 ;  /* 0xfffff41308007986 */ /* 0x0007e8000c10190c */
[----:B------:R-:W4:Y:S04]  /*02f0*/  LDG.E.U8 R12, desc[UR12][R4.64+-0x1] ;  /* 0xffffff0c040c7981 */ /* 0x000f28000c1e1100 */
[----:B0-----:R-:W4:Y:S02]  /*0300*/  LDG.E R13, desc[UR12][R6.64+-0x8] ;  /* 0xfffff80c060d7981 */ /* 0x001f24000c1e1900 */
[----:B----4-:R-:W-:-:S05]  /*0310*/  IADD3 R13, PT, PT, R12, R13, RZ ;  /* 0x0000000d0c0d7210 */ /* 0x010fca0007ffe0ff */
[----:B------:R0:W-:Y:S04]  /*0320*/  STG.E desc[UR12][R6.64+-0x8], R13 ;  /* 0xfffff80d06007986 */ /* 0x0001e8000c10190c */
[----:B-1----:R-:W4:Y:S02]  /*0330*/  LDG.E R15, desc[UR12][R8.64+-0x8] ;  /* 0xfffff80c080f7981 */ /* 0x002f24000c1e1900 */
[----:B----4-:R-:W-:-:S05]  /*0340*/  IMAD R15, R12, R12, R15 ;  /* 0x0000000c0c0f7224 */ /* 0x010fca00078e020f */
[----:B------:R1:W-:Y:S04]  /*0350*/  STG.E desc[UR12][R8.64+-0x8], R15 ;  /* 0xfffff80f08007986 */ /* 0x0003e8000c10190c */
[----:B------:R-:W4:Y:S04]  /*0360*/  LDG.E.U8 R12, desc[UR12][R4.64] ;  /* 0x0000000c040c7981 */ /* 0x000f28000c1e1100 */
[----:B--2---:R-:W4:Y:S02]  /*0370*/  LDG.E R17, desc[UR12][R6.64+-0x4] ;  /* 0xfffffc0c06117981 */ /* 0x004f24000c1e1900 */
[----:B----4-:R-:W-:-:S05]  /*0380*/  IMAD.IADD R17, R12, 0x1, R17 ;  /* 0x000000010c117824 */ /* 0x010fca00078e0211 */
[----:B------:R2:W-:Y:S04]  /*0390*/  STG.E desc[UR12][R6.64+-0x4], R17 ;  /* 0xfffffc1106007986 */ /* 0x0005e8000c10190c */
[----:B---3--:R-:W3:Y:S02]  /*03a0*/  LDG.E R19, desc[UR12][R8.64+-0x4] ;  /* 0xfffffc0c08137981 */ /* 0x008ee4000c1e1900 */
        /* <DEDUP_REMOVED lines=20> */
[----:B-1----:R-:W5:Y:S02]  /*04f0*/  LDG.E R15, desc[UR12][R8.64+0x8] ;  /* 0x0000080c080f7981 */ /* 0x002f64000c1e1900 */
[----:B-----5:R-:W-:-:S05]  /*0500*/  IMAD R15, R12, R12, R15 ;  /* 0x0000000c0c0f7224 */ /* 0x020fca00078e020f */
[----:B------:R4:W-:Y:S04]  /*0510*/  STG.E desc[UR12][R8.64+0x8], R15 ;  /* 0x0000080f08007986 */ /* 0x0009e8000c10190c */
[----:B------:R-:W5:Y:S04]  /*0520*/  LDG.E.U8 R12, desc[UR12][R4.64+0x4] ;  /* 0x0000040c040c7981 */ /* 0x000f68000c1e1100 */
[----:B--2---:R-:W5:Y:S01]  /*0530*/  LDG.E R17, desc[UR12][R6.64+0xc] ;  /* 0x00000c0c06117981 */ /* 0x004f62000c1e1900 */
[----:B------:R-:W-:Y:S01]  /*0540*/  IADD3 R10, PT, PT, R10, 0x8, RZ ;  /* 0x000000080a0a7810 */ /* 0x000fe20007ffe0ff */
[----:B-----5:R-:W-:-:S05]  /*0550*/  IMAD.IADD R17, R12, 0x1, R17 ;  /* 0x000000010c117824 */ /* 0x020fca00078e0211 */
[----:B------:R4:W-:Y:S04]  /*0560*/  STG.E desc[UR12][R6.64+0xc], R17 ;  /* 0x00000c1106007986 */ /* 0x0009e8000c10190c */
[----:B---3--:R-:W2:Y:S01]  /*0570*/  LDG.E R19, desc[UR12][R8.64+0xc] ;  /* 0x00000c0c08137981 */ /* 0x008ea2000c1e1900 */
[----:B------:R-:W-:Y:S01]  /*0580*/  ISETP.NE.AND P1, PT, R10, RZ, PT ;  /* 0x000000ff0a00720c */ /* 0x000fe20003f25270 */
[----:B------:R-:W-:Y:S02]  /*0590*/  VIADD R11, R11, 0x8 ;  /* 0x000000080b0b7836 */ /* 0x000fe40000000000 */
[----:B--2---:R-:W-:-:S05]  /*05a0*/  IMAD R19, R12, R12, R19 ;  /* 0x0000000c0c137224 */ /* 0x004fca00078e0213 */
[----:B------:R4:W-:Y:S05]  /*05b0*/  STG.E desc[UR12][R8.64+0xc], R19 ;  /* 0x00000c1308007986 */ /* 0x0009ea000c10190c */
[----:B------:R-:W-:Y:S05]  /*05c0*/  @P1 BRA `(.L_x_6) ;  /* 0xfffffff800e81947 */ /* 0x000fea000383ffff */
.L_x_5:
[----:B0-----:R-:W-:Y:S05]  /*05d0*/  @!P0 EXIT ;  /* 0x000000000000894d */ /* 0x001fea0003800000 */
[----:B------:R-:W-:Y:S02]  /*05e0*/  ISETP.GE.U32.AND P0, PT, R14, 0x4, PT ;  /* 0x000000040e00780c */ /* 0x000fe40003f06070 */
[----:B------:R-:W-:-:S04]  /*05f0*/  LOP3.LUT R12, R2, 0x3, RZ, 0xc0, !PT ;  /* 0x00000003020c7812 */ /* 0x000fc800078ec0ff */
[----:B------:R-:W-:-:S07]  /*0600*/  ISETP.NE.AND P1, PT, R12, RZ, PT ;  /* 0x000000ff0c00720c */ /* 0x000fce0003f25270 */
[----:B------:R-:W-:Y:S06]  /*0610*/  @!P0 BRA `(.L_x_7) ;  /* 0x0000000000948947 */ /* 0x000fec0003800000 */
[----:B----4-:R-:W0:Y:S01]  /*0620*/  LDC.64 R6, c[0x0][0x380] ;  /* 0x0000e000ff067b82 */ /* 0x010e220000000a00 */
[----:B------:R-:W1:Y:S01]  /*0630*/  LDCU.64 UR4, c[0x0][0x390] ;  /* 0x00007200ff0477ac */ /* 0x000e620008000a00 */
[----:B------:R-:W-:-:S06]  /*0640*/  IADD3 R11, PT, PT, R0, R3, RZ ;  /* 0x00000003000b7210 */ /* 0x000fcc0007ffe0ff */
[----:B------:R-:W2:Y:S01]  /*0650*/  LDC.64 R8, c[0x0][0x388] ;  /* 0x0000e200ff087b82 */ /* 0x000ea20000000a00 */
[----:B-1----:R-:W-:-:S04]  /*0660*/  IADD3 R4, P0, PT, R11, UR4, RZ ;  /* 0x000000040b047c10 */ /* 0x002fc8000ff1e0ff */
[C---:B------:R-:W-:Y:S01]  /*0670*/  LEA.HI.X.SX32 R5, R11.reuse, UR5, 0x1, P0 ;  /* 0x000000050b057c11 */ /* 0x040fe200080f0eff */
[----:B0-----:R-:W-:-:S04]  /*0680*/  IMAD.WIDE R6, R11, 0x4, R6 ;  /* 0x000000040b067825 */ /* 0x001fc800078e0206 */
[----:B------:R-:W3:Y:S04]  /*0690*/  LDG.E.U8 R10, desc[UR12][R4.64] ;  /* 0x0000000c040a7981 */ /* 0x000ee8000c1e1100 */
[----:B------:R-:W3:Y:S01]  /*06a0*/  LDG.E R13, desc[UR12][R6.64] ;  /* 0x0000000c060d7981 */ /* 0x000ee2000c1e1900 */
[----:B--2---:R-:W-:-:S04]  /*06b0*/  IMAD.WIDE R8, R11, 0x4, R8 ;  /* 0x000000040b087825 */ /* 0x004fc800078e0208 */
[----:B---3--:R-:W-:-:S05]  /*06c0*/  IMAD.IADD R13, R10, 0x1, R13 ;  /* 0x000000010a0d7824 */ /* 0x008fca00078e020d */
[----:B------:R0:W-:Y:S04]  /*06d0*/  STG.E desc[UR12][R6.64], R13 ;  /* 0x0000000d06007986 */ /* 0x0001e8000c10190c */
[----:B------:R-:W2:Y:S02]  /*06e0*/  LDG.E R11, desc[UR12][R8.64] ;  /* 0x0000000c080b7981 */ /* 0x000ea4000c1e1900 */
[----:B--2---:R-:W-:-:S05]  /*06f0*/  IMAD R11, R10, R10, R11 ;  /* 0x0000000a0a0b7224 */ /* 0x004fca00078e020b */
[----:B------:R1:W-:Y:S04]  /*0700*/  STG.E desc[UR12][R8.64], R11 ;  /* 0x0000000b08007986 */ /* 0x0003e8000c10190c */
[----:B------:R-:W2:Y:S04]  /*0710*/  LDG.E.U8 R10, desc[UR12][R4.64+0x1] ;  /* 0x0000010c040a7981 */ /* 0x000ea8000c1e1100 */
[----:B------:R-:W2:Y:S02]  /*0720*/  LDG.E R15, desc[UR12][R6.64+0x4] ;  /* 0x0000040c060f7981 */ /* 0x000ea4000c1e1900 */
[----:B--2---:R-:W-:-:S05]  /*0730*/  IADD3 R15, PT, PT, R10, R15, RZ ;  /* 0x0000000f0a0f7210 */ /* 0x004fca0007ffe0ff */
[----:B------:R2:W-:Y:S04]  /*0740*/  STG.E desc[UR12][R6.64+0x4], R15 ;  /* 0x0000040f06007986 */ /* 0x0005e8000c10190c */
[----:B------:R-:W3:Y:S02]  /*0750*/  LDG.E R17, desc[UR12][R8.64+0x4] ;  /* 0x0000040c08117981 */ /* 0x000ee4000c1e1900 */
[----:B---3--:R-:W-:-:S05]  /*0760*/  IMAD R17, R10, R10, R17 ;  /* 0x0000000a0a117224 */ /* 0x008fca00078e0211 */
[----:B------:R3:W-:Y:S04]  /*0770*/  STG.E desc[UR12][R8.64+0x4], R17 ;  /* 0x0000041108007986 */ /* 0x0007e8000c10190c */
[----:B------:R-:W4:Y:S04]  /*0780*/  LDG.E.U8 R10, desc[UR12][R4.64+0x2] ;  /* 0x0000020c040a7981 */ /* 0x000f28000c1e1100 */
[----:B0-----:R-:W4:Y:S02]  /*0790*/  LDG.E R13, desc[UR12][R6.64+0x8] ;  /* 0x0000080c060d7981 */ /* 0x001f24000c1e1900 */
[----:B----4-:R-:W-:-:S05]  /*07a0*/  IMAD.IADD R13, R10, 0x1, R13 ;  /* 0x000000010a0d7824 */ /* 0x010fca00078e020d */
[----:B------:R0:W-:Y:S04]  /*07b0*/  STG.E desc[UR12][R6.64+0x8], R13 ;  /* 0x0000080d06007986 */ /* 0x0001e8000c10190c */
[----:B-1----:R-:W4:Y:S02]  /*07c0*/  LDG.E R11, desc[UR12][R8.64+0x8] ;  /* 0x0000080c080b7981 */ /* 0x002f24000c1e1900 */
[----:B----4-:R-:W-:-:S05]  /*07d0*/  IMAD R11, R10, R10, R11 ;  /* 0x0000000a0a0b7224 */ /* 0x010fca00078e020b */
[----:B------:R0:W-:Y:S04]  /*07e0*/  STG.E desc[UR12][R8.64+0x8], R11 ;  /* 0x0000080b08007986 */ /* 0x0001e8000c10190c */
[----:B------:R-:W4:Y:S04]  /*07f0*/  LDG.E.U8 R10, desc[UR12][R4.64+0x3] ;  /* 0x0000030c040a7981 */ /* 0x000f28000c1e1100 */
[----:B--2---:R-:W4:Y:S02]  /*0800*/  LDG.E R15, desc[UR12][R6.64+0xc] ;  /* 0x00000c0c060f7981 */ /* 0x004f24000c1e1900 */
[----:B----4-:R-:W-:-:S05]  /*0810*/  IADD3 R15, PT, PT, R10, R15, RZ ;  /* 0x0000000f0a0f7210 */ /* 0x010fca0007ffe0ff */
[----:B------:R0:W-:Y:S04]  /*0820*/  STG.E desc[UR12][R6.64+0xc], R15 ;  /* 0x00000c0f06007986 */ /* 0x0001e8000c10190c */
[----:B---3--:R-:W2:Y:S01]  /*0830*/  LDG.E R17, desc[UR12][R8.64+0xc] ;  /* 0x00000c0c08117981 */ /* 0x008ea2000c1e1900 */
[----:B------:R-:W-:Y:S02]  /*0840*/  VIADD R3, R3, 0x4 ;  /* 0x0000000403037836 */ /* 0x000fe40000000000 */
[----:B--2---:R-:W-:-:S05]  /*0850*/  IMAD R17, R10, R10, R17 ;  /* 0x0000000a0a117224 */ /* 0x004fca00078e0211 */
[----:B------:R0:W-:Y:S02]  /*0860*/  STG.E desc[UR12][R8.64+0xc], R17 ;  /* 0x00000c1108007986 */ /* 0x0001e4000c10190c */
.L_x_7:
[----:B------:R-:W-:Y:S05]  /*0870*/  @!P1 EXIT ;  /* 0x000000000000994d */ /* 0x000fea0003800000 */
[----:B------:R-:W-:Y:S02]  /*0880*/  ISETP.NE.AND P0, PT, R12, 0x1, PT ;  /* 0x000000010c00780c */ /* 0x000fe40003f05270 */
[----:B------:R-:W-:-:S04]  /*0890*/  LOP3.LUT R2, R2, 0x1, RZ, 0xc0, !PT ;  /* 0x0000000102027812 */ /* 0x000fc800078ec0ff */
[----:B------:R-:W-:-:S07]  /*08a0*/  ISETP.NE.U32.AND P1, PT, R2, 0x1, PT ;  /* 0x000000010200780c */ /* 0x000fce0003f25070 */
[----:B------:R-:W-:Y:S06]  /*08b0*/  @!P0 BRA `(.L_x_8) ;  /* 0x00000000005c8947 */ /* 0x000fec0003800000 */
[----:B------:R-:W1:Y:S01]  /*08c0*/  LDC.64 R4, c[0x0][0x380] ;  /* 0x0000e000ff047b82 */ /* 0x000e620000000a00 */
[----:B------:R-:W2:Y:S01]  /*08d0*/  LDCU.64 UR4, c[0x0][0x390] ;  /* 0x00007200ff0477ac */ /* 0x000ea20008000a00 */
[----:B0---4-:R-:W-:-:S06]  /*08e0*/  IADD3 R13, PT, PT, R0, R3, RZ ;  /* 0x00000003000d7210 */ /* 0x011fcc0007ffe0ff */
[----:B------:R-:W0:Y:S01]  /*08f0*/  LDC.64 R8, c[0x0][0x388] ;  /* 0x0000e200ff087b82 */ /* 0x000e220000000a00 */
[----:B--2---:R-:W-:-:S04]  /*0900*/  IADD3 R6, P0, PT, R13, UR4, RZ ;  /* 0x000000040d067c10 */ /* 0x004fc8000ff1e0ff */
[C---:B------:R-:W-:Y:S01]  /*0910*/  LEA.HI.X.SX32 R7, R13.reuse, UR5, 0x1, P0 ;  /* 0x000000050d077c11 */ /* 0x040fe200080f0eff */
[----:B-1----:R-:W-:-:S04]  /*0920*/  IMAD.WIDE R4, R13, 0x4, R4 ;  /* 0x000000040d047825 */ /* 0x002fc800078e0204 */
[----:B------:R-:W2:Y:S04]  /*0930*/  LDG.E.U8 R2, desc[UR12][R6.64] ;  /* 0x0000000c06027981 */ /* 0x000ea8000c1e1100 */
[----:B------:R-:W2:Y:S01]  /*0940*/  LDG.E R11, desc[UR12][R4.64] ;  /* 0x0000000c040b7981 */ /* 0x000ea2000c1e1900 */
[----:B0-----:R-:W-:-:S04]  /*0950*/  IMAD.WIDE R8, R13, 0x4, R8 ;  /* 0x000000040d087825 */ /* 0x001fc800078e0208 */
[----:B--2---:R-:W-:-:S05]  /*0960*/  IMAD.IADD R11, R2, 0x1, R11 ;  /* 0x00000001020b7824 */ /* 0x004fca00078e020b */
        /* <DEDUP_REMOVED lines=8> */
[----:B------:R-:W2:Y:S01]  /*09f0*/  LDG.E R17, desc[UR12][R8.64+0x4] ;  /* 0x0000040c08117981 */ /* 0x000ea2000c1e1900 */
[----:B------:R-:W-:Y:S02]  /*0a00*/  VIADD R3, R3, 0x2 ;  /* 0x0000000203037836 */ /* 0x000fe40000000000 */
[----:B--2---:R-:W-:-:S05]  /*0a10*/  IMAD R17, R2, R2, R17 ;  /* 0x0000000202117224 */ /* 0x004fca00078e0211 */
[----:B------:R1:W-:Y:S02]  /*0a20*/  STG.E desc[UR12][R8.64+0x4], R17 ;  /* 0x0000041108007986 */ /* 0x0003e4000c10190c */
.L_x_8:
[----:B------:R-:W-:Y:S05]  /*0a30*/  @P1 EXIT ;  /* 0x000000000000194d */ /* 0x000fea0003800000 */
[----:B-1----:R-:W1:Y:S01]  /*0a40*/  LDC.64 R4, c[0x0][0x380] ;  /* 0x0000e000ff047b82 */ /* 0x002e620000000a00 */
[----:B------:R-:W2:Y:S01]  /*0a50*/  LDCU.64 UR4, c[0x0][0x390] ;  /* 0x00007200ff0477ac */ /* 0x000ea20008000a00 */
[----:B0---4-:R-:W-:-:S04]  /*0a60*/  IADD3 R9, PT, PT, R0, R3, RZ ;  /* 0x0000000300097210 */ /* 0x011fc80007ffe0ff */
[----:B--2---:R-:W-:-:S04]  /*0a70*/  IADD3 R6, P0, PT, R9, UR4, RZ ;  /* 0x0000000409067c10 */ /* 0x004fc8000ff1e0ff */
[C---:B------:R-:W-:Y:S01]  /*0a80*/  LEA.HI.X.SX32 R7, R9.reuse, UR5, 0x1, P0 ;  /* 0x0000000509077c11 */ /* 0x040fe200080f0eff */
[C---:B-1----:R-:W-:Y:S02]  /*0a90*/  IMAD.WIDE R2, R9.reuse, 0x4, R4 ;  /* 0x0000000409027825 */ /* 0x042fe400078e0204 */
[----:B------:R-:W0:Y:S02]  /*0aa0*/  LDC.64 R4, c[0x0][0x388] ;  /* 0x0000e200ff047b82 */ /* 0x000e240000000a00 */
[----:B------:R-:W2:Y:S04]  /*0ab0*/  LDG.E.U8 R6, desc[UR12][R6.64] ;  /* 0x0000000c06067981 */ /* 0x000ea8000c1e1100 */
[----:B------:R-:W2:Y:S01]  /*0ac0*/  LDG.E R11, desc[UR12][R2.64] ;  /* 0x0000000c020b7981 */ /* 0x000ea2000c1e1900 */
[----:B0-----:R-:W-:Y:S01]  /*0ad0*/  IMAD.WIDE R4, R9, 0x4, R4 ;  /* 0x0000000409047825 */ /* 0x001fe200078e0204 */
[----:B--2---:R-:W-:-:S05]  /*0ae0*/  IADD3 R11, PT, PT, R6, R11, RZ ;  /* 0x0000000b060b7210 */ /* 0x004fca0007ffe0ff */
[----:B------:R-:W-:Y:S04]  /*0af0*/  STG.E desc[UR12][R2.64], R11 ;  /* 0x0000000b02007986 */ /* 0x000fe8000c10190c */
[----:B------:R-:W2:Y:S02]  /*0b00*/  LDG.E R9, desc[UR12][R4.64] ;  /* 0x0000000c04097981 */ /* 0x000ea4000c1e1900 */
[----:B--2---:R-:W-:-:S05]  /*0b10*/  IMAD R9, R6, R6, R9 ;  /* 0x0000000606097224 */ /* 0x004fca00078e0209 */
[----:B------:R-:W-:Y:S01]  /*0b20*/  STG.E desc[UR12][R4.64], R9 ;  /* 0x0000000904007986 */ /* 0x000fe2000c10190c */
[----:B------:R-:W-:Y:S05]  /*0b30*/  EXIT ;  /* 0x000000000000794d */ /* 0x000fea0003800000 */
.L_x_9:
        /* <DEDUP_REMOVED lines=12> */
.L_x_11:


//--------------------- .nv.shared.reserved.0     --------------------------
	.section	.nv.shared.reserved.0,"aw",@nobits
	.weak		__nv_reservedSMEM_offset_0_alias
	.size		__nv_reservedSMEM_offset_0_alias, 0, 64
	.other		__nv_reservedSMEM_offset_0_alias,@"STO_CUDA_RESERVED_SHARED STV_DEFAULT"
__nv_reservedSMEM_offset_0_alias:
	.zero		0
	.zero		64


//--------------------- .nv.constant0._Z17integralImageColsPiS_ii --------------------------
	.section	.nv.constant0._Z17integralImageColsPiS_ii,"a",@progbits
	.sectionflags	@""
	.align	4
.nv.constant0._Z17integralImageColsPiS_ii:
	.zero		920


//--------------------- .nv.constant0._Z17integralImageRowsPiS_Phii --------------------------
	.section	.nv.constant0._Z17integralImageRowsPiS_Phii,"a",@progbits
	.sectionflags	@""
	.align	4
.nv.constant0._Z17integralImageRowsPiS_Phii:
	.zero		928


//--------------------- SYMBOLS --------------------------

	.type		.nv.reservedSmem.offset0,@object
	.size		.nv.reservedSmem.offset0,0x4
